//
// Generated by NVIDIA NVVM Compiler
//
// Compiler Build ID: CL-36424714
// Cuda compilation tools, release 13.0, V13.0.88
// Based on NVVM 20.0.0
//

.version 9.0
.target sm_100
.address_size 64

	// .globl	_Z16calculateFitnessPiS_S_S_S_S_S_S_

.visible .entry _Z16calculateFitnessPiS_S_S_S_S_S_S_(
	.param .u64 .ptr .align 1 _Z16calculateFitnessPiS_S_S_S_S_S_S__param_0,
	.param .u64 .ptr .align 1 _Z16calculateFitnessPiS_S_S_S_S_S_S__param_1,
	.param .u64 .ptr .align 1 _Z16calculateFitnessPiS_S_S_S_S_S_S__param_2,
	.param .u64 .ptr .align 1 _Z16calculateFitnessPiS_S_S_S_S_S_S__param_3,
	.param .u64 .ptr .align 1 _Z16calculateFitnessPiS_S_S_S_S_S_S__param_4,
	.param .u64 .ptr .align 1 _Z16calculateFitnessPiS_S_S_S_S_S_S__param_5,
	.param .u64 .ptr .align 1 _Z16calculateFitnessPiS_S_S_S_S_S_S__param_6,
	.param .u64 .ptr .align 1 _Z16calculateFitnessPiS_S_S_S_S_S_S__param_7
)
{
	.reg .pred 	%p<9>;
	.reg .b32 	%r<33>;
	.reg .b64 	%rd<38>;

	ld.param.u64 	%rd9, [_Z16calculateFitnessPiS_S_S_S_S_S_S__param_0];
	ld.param.u64 	%rd5, [_Z16calculateFitnessPiS_S_S_S_S_S_S__param_1];
	ld.param.u64 	%rd6, [_Z16calculateFitnessPiS_S_S_S_S_S_S__param_2];
	ld.param.u64 	%rd7, [_Z16calculateFitnessPiS_S_S_S_S_S_S__param_3];
	ld.param.u64 	%rd8, [_Z16calculateFitnessPiS_S_S_S_S_S_S__param_4];
	ld.param.u64 	%rd10, [_Z16calculateFitnessPiS_S_S_S_S_S_S__param_5];
	ld.param.u64 	%rd11, [_Z16calculateFitnessPiS_S_S_S_S_S_S__param_7];
	cvta.to.global.u64 	%rd1, %rd10;
	cvta.to.global.u64 	%rd12, %rd11;
	cvta.to.global.u64 	%rd13, %rd9;
	mov.u32 	%r11, %tid.x;
	mov.u32 	%r12, %ctaid.x;
	mul.wide.u32 	%rd14, %r11, 4;
	add.s64 	%rd2, %rd13, %rd14;
	ld.global.u32 	%r31, [%rd2];
	mul.wide.u32 	%rd15, %r12, 4;
	add.s64 	%rd3, %rd13, %rd15;
	ld.global.u32 	%r32, [%rd3];
	setp.ne.s32 	%p1, %r31, %r32;
	mad.lo.s32 	%r13, %r11, %r12, %r11;
	mul.wide.u32 	%rd16, %r13, 4;
	add.s64 	%rd4, %rd12, %rd16;
	@%p1 bra 	$L__BB0_3;
	cvta.to.global.u64 	%rd17, %rd6;
	cvta.to.global.u64 	%rd18, %rd7;
	cvta.to.global.u64 	%rd19, %rd8;
	mul.wide.s32 	%rd20, %r31, 4;
	add.s64 	%rd21, %rd17, %rd20;
	ld.global.u32 	%r14, [%rd21];
	add.s64 	%rd22, %rd18, %rd20;
	ld.global.u32 	%r15, [%rd22];
	mul.wide.s32 	%rd23, %r15, 4;
	add.s64 	%rd24, %rd19, %rd23;
	ld.global.u32 	%r16, [%rd24];
	setp.ge.s32 	%p2, %r14, %r16;
	mov.u32 	%r32, %r31;
	@%p2 bra 	$L__BB0_3;
	ld.global.u32 	%r17, [%rd4];
	add.s32 	%r18, %r17, 1;
	st.global.u32 	[%rd4], %r18;
	ld.global.u32 	%r32, [%rd3];
	ld.global.u32 	%r31, [%rd2];
$L__BB0_3:
	cvta.to.global.u64 	%rd25, %rd5;
	mul.wide.s32 	%rd26, %r32, 4;
	add.s64 	%rd27, %rd25, %rd26;
	ld.global.u32 	%r19, [%rd27];
	mul.wide.s32 	%rd28, %r31, 4;
	add.s64 	%rd29, %rd25, %rd28;
	ld.global.u32 	%r20, [%rd29];
	setp.ne.s32 	%p3, %r19, %r20;
	@%p3 bra 	$L__BB0_7;
	add.s64 	%rd31, %rd1, %rd28;
	ld.global.u32 	%r21, [%rd31];
	add.s64 	%rd33, %rd1, %rd26;
	ld.global.u32 	%r22, [%rd33];
	setp.ne.s32 	%p4, %r21, %r22;
	@%p4 bra 	$L__BB0_7;
	setp.eq.s32 	%p5, %r31, %r32;
	mov.u32 	%r32, %r31;
	@%p5 bra 	$L__BB0_7;
	ld.global.u32 	%r23, [%rd4];
	add.s32 	%r24, %r23, 1;
	st.global.u32 	[%rd4], %r24;
	ld.global.u32 	%r32, [%rd3];
	ld.global.u32 	%r31, [%rd2];
$L__BB0_7:
	mul.wide.s32 	%rd34, %r31, 4;
	add.s64 	%rd35, %rd1, %rd34;
	ld.global.u32 	%r25, [%rd35];
	mul.wide.s32 	%rd36, %r32, 4;
	add.s64 	%rd37, %rd1, %rd36;
	ld.global.u32 	%r26, [%rd37];
	setp.ne.s32 	%p6, %r25, %r26;
	setp.eq.s32 	%p7, %r31, %r32;
	or.pred  	%p8, %p6, %p7;
	@%p8 bra 	$L__BB0_9;
	ld.global.u32 	%r27, [%rd4];
	add.s32 	%r28, %r27, 1;
	st.global.u32 	[%rd4], %r28;
$L__BB0_9:
	ret;

}


// ===== COMPILED SASS (sm_100) =====

	.target	sm_100

	.elftype	@"ET_EXEC"


//--------------------- .note.nv.tkinfo           --------------------------
	.section	.note.nv.tkinfo,"",@"SHT_NOTE"
	.sectionflags	@"SHF_NOTE_NV_TKINFO"
	.tkinfo
        /*0018*/ 	.word	0x00000002
        /*0030*/ 	.string	""
        /*0030*/ 	.string	"ptxas"
        /*0030*/ 	.string	"Cuda compilation tools, release 13.0, V13.0.88"
        /*0030*/ 	.string	"Build cuda_13.0.r13.0/compiler.36424714_0"
        /*0030*/ 	.string	"-arch sm_100 -m 64 "



//--------------------- .note.nv.cuinfo           --------------------------
	.section	.note.nv.cuinfo,"",@"SHT_NOTE"
	.sectionflags	@"SHF_NOTE_NV_CUINFO"
        /*0018*/ 	.short	0x0002
        /*001a*/ 	.short	0x0064
        /*001c*/ 	.short	0x0082
	.zero		2


//--------------------- .nv.info                  --------------------------
	.section	.nv.info,"",@"SHT_CUDA_INFO"
	.align	4


	//----- nvinfo : EIATTR_REGCOUNT
	.align		4
        /*0000*/ 	.byte	0x04, 0x2f
        /*0002*/ 	.short	(.L_1 - .L_0)
	.align		4
.L_0:
        /*0004*/ 	.word	index@(_Z16calculateFitnessPiS_S_S_S_S_S_S_)
        /*0008*/ 	.word	0x00000016


	//----- nvinfo : EIATTR_FRAME_SIZE
	.align		4
.L_1:
        /*000c*/ 	.byte	0x04, 0x11
        /*000e*/ 	.short	(.L_3 - .L_2)
	.align		4
.L_2:
        /*0010*/ 	.word	index@(_Z16calculateFitnessPiS_S_S_S_S_S_S_)
        /*0014*/ 	.word	0x00000000


	//----- nvinfo : EIATTR_MIN_STACK_SIZE
	.align		4
.L_3:
        /*0018*/ 	.byte	0x04, 0x12
        /*001a*/ 	.short	(.L_5 - .L_4)
	.align		4
.L_4:
        /*001c*/ 	.word	index@(_Z16calculateFitnessPiS_S_S_S_S_S_S_)
        /*0020*/ 	.word	0x00000000
.L_5:


//--------------------- .nv.compat                --------------------------
	.section	.nv.compat,"",@"SHT_CUDA_COMPAT_INFO"
	.align	4
        /*0000*/ 	.byte	0x02, 0x09, 0x00, 0x00, 0x02, 0x02, 0x01, 0x00, 0x02, 0x05, 0x05, 0x00, 0x03, 0x07, 0x01, 0x01
        /*0010*/ 	.byte	0x02, 0x03, 0x00, 0x00, 0x02, 0x06, 0x01, 0x00, 0x04, 0x0b, 0x08, 0x00, 0x09, 0x00, 0x00, 0x00
        /*0020*/ 	.byte	0x00, 0x00, 0x00, 0x00


//--------------------- .nv.info._Z16calculateFitnessPiS_S_S_S_S_S_S_ --------------------------
	.section	.nv.info._Z16calculateFitnessPiS_S_S_S_S_S_S_,"",@"SHT_CUDA_INFO"
	.sectionflags	@""
	.align	4


	//----- nvinfo : EIATTR_CUDA_API_VERSION
	.align		4
        /*0000*/ 	.byte	0x04, 0x37
        /*0002*/ 	.short	(.L_7 - .L_6)
.L_6:
        /*0004*/ 	.word	0x00000082


	//----- nvinfo : EIATTR_KPARAM_INFO
	.align		4
.L_7:
        /*0008*/ 	.byte	0x04, 0x17
        /*000a*/ 	.short	(.L_9 - .L_8)
.L_8:
        /*000c*/ 	.word	0x00000000
        /*0010*/ 	.short	0x0007
        /*0012*/ 	.short	0x0038
        /*0014*/ 	.byte	0x00, 0xf5, 0x21, 0x00


	//----- nvinfo : EIATTR_KPARAM_INFO
	.align		4
.L_9:
        /*0018*/ 	.byte	0x04, 0x17
        /*001a*/ 	.short	(.L_11 - .L_10)
.L_10:
        /*001c*/ 	.word	0x00000000
        /*0020*/ 	.short	0x0006
        /*0022*/ 	.short	0x0030
        /*0024*/ 	.byte	0x00, 0xf5, 0x21, 0x00


	//----- nvinfo : EIATTR_KPARAM_INFO
	.align		4
.L_11:
        /*0028*/ 	.byte	0x04, 0x17
        /*002a*/ 	.short	(.L_13 - .L_12)
.L_12:
        /*002c*/ 	.word	0x00000000
        /*0030*/ 	.short	0x0005
        /*0032*/ 	.short	0x0028
        /*0034*/ 	.byte	0x00, 0xf5, 0x21, 0x00


	//----- nvinfo : EIATTR_KPARAM_INFO
	.align		4
.L_13:
        /*0038*/ 	.byte	0x04, 0x17
        /*003a*/ 	.short	(.L_15 - .L_14)
.L_14:
        /*003c*/ 	.word	0x00000000
        /*0040*/ 	.short	0x0004
        /*0042*/ 	.short	0x0020
        /*0044*/ 	.byte	0x00, 0xf5, 0x21, 0x00


	//----- nvinfo : EIATTR_KPARAM_INFO
	.align		4
.L_15:
        /*0048*/ 	.byte	0x04, 0x17
        /*004a*/ 	.short	(.L_17 - .L_16)
.L_16:
        /*004c*/ 	.word	0x00000000
        /*0050*/ 	.short	0x0003
        /*0052*/ 	.short	0x0018
        /*0054*/ 	.byte	0x00, 0xf5, 0x21, 0x00


	//----- nvinfo : EIATTR_KPARAM_INFO
	.align		4
.L_17:
        /*0058*/ 	.byte	0x04, 0x17
        /*005a*/ 	.short	(.L_19 - .L_18)
.L_18:
        /*005c*/ 	.word	0x00000000
        /*0060*/ 	.short	0x0002
        /*0062*/ 	.short	0x0010
        /*0064*/ 	.byte	0x00, 0xf5, 0x21, 0x00


	//----- nvinfo : EIATTR_KPARAM_INFO
	.align		4
.L_19:
        /*0068*/ 	.byte	0x04, 0x17
        /*006a*/ 	.short	(.L_21 - .L_20)
.L_20:
        /*006c*/ 	.word	0x00000000
        /*0070*/ 	.short	0x0001
        /*0072*/ 	.short	0x0008
        /*0074*/ 	.byte	0x00, 0xf5, 0x21, 0x00


	//----- nvinfo : EIATTR_KPARAM_INFO
	.align		4
.L_21:
        /*0078*/ 	.byte	0x04, 0x17
        /*007a*/ 	.short	(.L_23 - .L_22)
.L_22:
        /*007c*/ 	.word	0x00000000
        /*0080*/ 	.short	0x0000
        /*0082*/ 	.short	0x0000
        /*0084*/ 	.byte	0x00, 0xf5, 0x21, 0x00


	//----- nvinfo : EIATTR_SPARSE_MMA_MASK
	.align		4
.L_23:
        /*0088*/ 	.byte	0x03, 0x50
        /*008a*/ 	.short	0x0000


	//----- nvinfo : EIATTR_MAXREG_COUNT
	.align		4
        /*008c*/ 	.byte	0x03, 0x1b
        /*008e*/ 	.short	0x00ff


	//----- nvinfo : EIATTR_MERCURY_ISA_VERSION
	.align		4
        /*0090*/ 	.byte	0x03, 0x5f
        /*0092*/ 	.short	0x0101


	//----- nvinfo : EIATTR_VRC_CTA_INIT_COUNT
	.align		4
        /*0094*/ 	.byte	0x02, 0x4a
	.zero		1
	.zero		1


	//----- nvinfo : EIATTR_EXIT_INSTR_OFFSETS
	.align		4
        /*0098*/ 	.byte	0x04, 0x1c
        /*009a*/ 	.short	(.L_25 - .L_24)


	//   ....[0]....
.L_24:
        /*009c*/ 	.word	0x000003f0


	//   ....[1]....
        /*00a0*/ 	.word	0x00000430


	//----- nvinfo : EIATTR_CRS_STACK_SIZE
	.align		4
.L_25:
        /*00a4*/ 	.byte	0x04, 0x1e
        /*00a6*/ 	.short	(.L_27 - .L_26)
.L_26:
        /*00a8*/ 	.word	0x00000000


	//----- nvinfo : EIATTR_CBANK_PARAM_SIZE
	.align		4
.L_27:
        /*00ac*/ 	.byte	0x03, 0x19
        /*00ae*/ 	.short	0x0040


	//----- nvinfo : EIATTR_PARAM_CBANK
	.align		4
        /*00b0*/ 	.byte	0x04, 0x0a
        /*00b2*/ 	.short	(.L_29 - .L_28)
	.align		4
.L_28:
        /*00b4*/ 	.word	index@(.nv.constant0._Z16calculateFitnessPiS_S_S_S_S_S_S_)
        /*00b8*/ 	.short	0x0380
        /*00ba*/ 	.short	0x0040


	//----- nvinfo : EIATTR_SW_WAR
	.align		4
.L_29:
        /*00bc*/ 	.byte	0x04, 0x36
        /*00be*/ 	.short	(.L_31 - .L_30)
.L_30:
        /*00c0*/ 	.word	0x00000008
.L_31:


//--------------------- .nv.callgraph             --------------------------
	.section	.nv.callgraph,"",@"SHT_CUDA_CALLGRAPH"
	.align	4
	.sectionentsize	8
	.align		4
        /*0000*/ 	.word	0x00000000
	.align		4
        /*0004*/ 	.word	0xffffffff
	.align		4
        /*0008*/ 	.word	0x00000000
	.align		4
        /*000c*/ 	.word	0xfffffffe
	.align		4
        /*0010*/ 	.word	0x00000000
	.align		4
        /*0014*/ 	.word	0xfffffffd
	.align		4
        /*0018*/ 	.word	0x00000000
	.align		4
        /*001c*/ 	.word	0xfffffffc


//--------------------- .text._Z16calculateFitnessPiS_S_S_S_S_S_S_ --------------------------
	.section	.text._Z16calculateFitnessPiS_S_S_S_S_S_S_,"ax",@progbits
	.align	128
        .global         _Z16calculateFitnessPiS_S_S_S_S_S_S_
        .type           _Z16calculateFitnessPiS_S_S_S_S_S_S_,@function
        .size           _Z16calculateFitnessPiS_S_S_S_S_S_S_,(.L_x_5 - _Z16calculateFitnessPiS_S_S_S_S_S_S_)
        .other          _Z16calculateFitnessPiS_S_S_S_S_S_S_,@"STO_CUDA_ENTRY STV_DEFAULT"
_Z16calculateFitnessPiS_S_S_S_S_S_S_:
.text._Z16calculateFitnessPiS_S_S_S_S_S_S_:
[----:B------:R-:W-:Y:S01]  /*0000*/  LDC R1, c[0x0][0x37c] ;  /* 0x0000df00ff017b82 */ /* 0x000fe20000000800 */
[----:B------:R-:W0:Y:S07]  /*0010*/  S2R R13, SR_TID.X ;  /* 0x00000000000d7919 */ /* 0x000e2e0000002100 */
[----:B------:R-:W0:Y:S01]  /*0020*/  LDC.64 R6, c[0x0][0x380] ;  /* 0x0000e000ff067b82 */ /* 0x000e220000000a00 */
[----:B------:R-:W1:Y:S01]  /*0030*/  LDCU.64 UR4, c[0x0][0x358] ;  /* 0x00006b00ff0477ac */ /* 0x000e620008000a00 */
[----:B------:R-:W2:Y:S06]  /*0040*/  S2R R10, SR_CTAID.X ;  /* 0x00000000000a7919 */ /* 0x000eac0000002500 */
[----:B------:R-:W3:Y:S08]  /*0050*/  LDC.64 R2, c[0x0][0x3b8] ;  /* 0x0000ee00ff027b82 */ /* 0x000ef00000000a00 */
[----:B------:R-:W4:Y:S01]  /*0060*/  LDC.64 R8, c[0x0][0x388] ;  /* 0x0000e200ff087b82 */ /* 0x000f220000000a00 */
[----:B0-----:R-:W-:-:S04]  /*0070*/  IMAD.WIDE.U32 R4, R13, 0x4, R6 ;  /* 0x000000040d047825 */ /* 0x001fc800078e0006 */
[----:B--2---:R-:W-:Y:S01]  /*0080*/  IMAD.WIDE.U32 R6, R10, 0x4, R6 ;  /* 0x000000040a067825 */ /* 0x004fe200078e0006 */
[----:B-1----:R-:W2:Y:S04]  /*0090*/  LDG.E R0, desc[UR4][R4.64] ;  /* 0x0000000404007981 */ /* 0x002ea8000c1e1900 */
[----:B------:R-:W2:Y:S01]  /*00a0*/  LDG.E R11, desc[UR4][R6.64] ;  /* 0x00000004060b7981 */ /* 0x000ea2000c1e1900 */
[----:B------:R-:W-:Y:S01]  /*00b0*/  IMAD R13, R13, R10, R13 ;  /* 0x0000000a0d0d7224 */ /* 0x000fe200078e020d */
[----:B------:R-:W-:Y:S03]  /*00c0*/  BSSY.RECONVERGENT B0, `(.L_x_0) ;  /* 0x0000014000007945 */ /* 0x000fe60003800200 */
[----:B---3--:R-:W-:Y:S01]  /*00d0*/  IMAD.WIDE.U32 R2, R13, 0x4, R2 ;  /* 0x000000040d027825 */ /* 0x008fe200078e0002 */
[----:B--2---:R-:W-:-:S13]  /*00e0*/  ISETP.NE.AND P0, PT, R0, R11, PT ;  /* 0x0000000b0000720c */ /* 0x004fda0003f05270 */
[----:B----4-:R-:W-:Y:S05]  /*00f0*/  @P0 BRA `(.L_x_1) ;  /* 0x0000000000400947 */ /* 0x010fea0003800000 */
[----:B------:R-:W0:Y:S08]  /*0100*/  LDC.64 R14, c[0x0][0x398] ;  /* 0x0000e600ff0e7b82 */ /* 0x000e300000000a00 */
[----:B------:R-:W1:Y:S08]  /*0110*/  LDC.64 R12, c[0x0][0x390] ;  /* 0x0000e400ff0c7b82 */ /* 0x000e700000000a00 */
[----:B------:R-:W2:Y:S01]  /*0120*/  LDC.64 R16, c[0x0][0x3a0] ;  /* 0x0000e800ff107b82 */ /* 0x000ea20000000a00 */
[----:B0-----:R-:W-:-:S06]  /*0130*/  IMAD.WIDE R14, R0, 0x4, R14 ;  /* 0x00000004000e7825 */ /* 0x001fcc00078e020e */
[----:B------:R-:W2:Y:S01]  /*0140*/  LDG.E R15, desc[UR4][R14.64] ;  /* 0x000000040e0f7981 */ /* 0x000ea2000c1e1900 */
[----:B-1----:R-:W-:-:S06]  /*0150*/  IMAD.WIDE R12, R0, 0x4, R12 ;  /* 0x00000004000c7825 */ /* 0x002fcc00078e020c */
[----:B------:R-:W3:Y:S01]  /*0160*/  LDG.E R12, desc[UR4][R12.64] ;  /* 0x000000040c0c7981 */ /* 0x000ee2000c1e1900 */
[----:B--2---:R-:W-:-:S06]  /*0170*/  IMAD.WIDE R16, R15, 0x4, R16 ;  /* 0x000000040f107825 */ /* 0x004fcc00078e0210 */
[----:B------:R-:W3:Y:S02]  /*0180*/  LDG.E R17, desc[UR4][R16.64] ;  /* 0x0000000410117981 */ /* 0x000ee4000c1e1900 */
[----:B---3--:R-:W-:-:S13]  /*0190*/  ISETP.GE.AND P0, PT, R12, R17, PT ;  /* 0x000000110c00720c */ /* 0x008fda0003f06270 */
[----:B------:R-:W2:Y:S01]  /*01a0*/  @!P0 LDG.E R10, desc[UR4][R2.64] ;  /* 0x00000004020a8981 */ /* 0x000ea2000c1e1900 */
[----:B------:R-:W-:Y:S02]  /*01b0*/  MOV R11, R0 ;  /* 0x00000000000b7202 */ /* 0x000fe40000000f00 */
[----:B--2---:R-:W-:-:S05]  /*01c0*/  @!P0 IADD3 R19, PT, PT, R10, 0x1, RZ ;  /* 0x000000010a138810 */ /* 0x004fca0007ffe0ff */
[----:B------:R0:W-:Y:S04]  /*01d0*/  @!P0 STG.E desc[UR4][R2.64], R19 ;  /* 0x0000001302008986 */ /* 0x0001e8000c101904 */
[----:B------:R0:W5:Y:S04]  /*01e0*/  @!P0 LDG.E R11, desc[UR4][R6.64] ;  /* 0x00000004060b8981 */ /* 0x000168000c1e1900 */
[----:B------:R0:W5:Y:S02]  /*01f0*/  @!P0 LDG.E R0, desc[UR4][R4.64] ;  /* 0x0000000404008981 */ /* 0x000164000c1e1900 */
.L_x_1:
[----:B------:R-:W-:Y:S05]  /*0200*/  BSYNC.RECONVERGENT B0 ;  /* 0x0000000000007941 */ /* 0x000fea0003800200 */
.L_x_0:
[----:B-----5:R-:W-:-:S04]  /*0210*/  IMAD.WIDE R12, R11, 0x4, R8 ;  /* 0x000000040b0c7825 */ /* 0x020fc800078e0208 */
[----:B------:R-:W-:Y:S02]  /*0220*/  IMAD.WIDE R8, R0, 0x4, R8 ;  /* 0x0000000400087825 */ /* 0x000fe400078e0208 */
[----:B------:R-:W2:Y:S04]  /*0230*/  LDG.E R12, desc[UR4][R12.64] ;  /* 0x000000040c0c7981 */ /* 0x000ea8000c1e1900 */
[----:B------:R-:W2:Y:S01]  /*0240*/  LDG.E R9, desc[UR4][R8.64] ;  /* 0x0000000408097981 */ /* 0x000ea2000c1e1900 */
[----:B------:R-:W-:Y:S01]  /*0250*/  BSSY.RECONVERGENT B0, `(.L_x_2) ;  /* 0x0000012000007945 */ /* 0x000fe20003800200 */
[----:B--2---:R-:W-:-:S13]  /*0260*/  ISETP.NE.AND P0, PT, R12, R9, PT ;  /* 0x000000090c00720c */ /* 0x004fda0003f05270 */
[----:B------:R-:W-:Y:S05]  /*0270*/  @P0 BRA `(.L_x_3) ;  /* 0x00000000003c0947 */ /* 0x000fea0003800000 */
[----:B------:R-:W1:Y:S02]  /*0280*/  LDC.64 R12, c[0x0][0x3a8] ;  /* 0x0000ea00ff0c7b82 */ /* 0x000e640000000a00 */
[----:B-1----:R-:W-:-:S04]  /*0290*/  IMAD.WIDE R8, R0, 0x4, R12 ;  /* 0x0000000400087825 */ /* 0x002fc800078e020c */
[----:B------:R-:W-:Y:S02]  /*02a0*/  IMAD.WIDE R12, R11, 0x4, R12 ;  /* 0x000000040b0c7825 */ /* 0x000fe400078e020c */
[----:B------:R-:W2:Y:S04]  /*02b0*/  LDG.E R8, desc[UR4][R8.64] ;  /* 0x0000000408087981 */ /* 0x000ea8000c1e1900 */
[----:B------:R-:W2:Y:S02]  /*02c0*/  LDG.E R13, desc[UR4][R12.64] ;  /* 0x000000040c0d7981 */ /* 0x000ea4000c1e1900 */
[----:B--2---:R-:W-:-:S13]  /*02d0*/  ISETP.NE.AND P0, PT, R8, R13, PT ;  /* 0x0000000d0800720c */ /* 0x004fda0003f05270 */
[----:B------:R-:W-:Y:S05]  /*02e0*/  @P0 BRA `(.L_x_3) ;  /* 0x0000000000200947 */ /* 0x000fea0003800000 */
[----:B------:R-:W-:Y:S02]  /*02f0*/  ISETP.NE.AND P0, PT, R0, R11, PT ;  /* 0x0000000b0000720c */ /* 0x000fe40003f05270 */
[----:B------:R-:W-:-:S11]  /*0300*/  MOV R11, R0 ;  /* 0x00000000000b7202 */ /* 0x000fd60000000f00 */
[----:B------:R-:W-:Y:S05]  /*0310*/  @!P0 BRA `(.L_x_3) ;  /* 0x0000000000148947 */ /* 0x000fea0003800000 */
[----:B------:R-:W2:Y:S02]  /*0320*/  LDG.E R9, desc[UR4][R2.64] ;  /* 0x0000000402097981 */ /* 0x000ea4000c1e1900 */
[----:B--2---:R-:W-:-:S05]  /*0330*/  IADD3 R9, PT, PT, R9, 0x1, RZ ;  /* 0x0000000109097810 */ /* 0x004fca0007ffe0ff */
[----:B------:R1:W-:Y:S04]  /*0340*/  STG.E desc[UR4][R2.64], R9 ;  /* 0x0000000902007986 */ /* 0x0003e8000c101904 */
[----:B------:R1:W5:Y:S04]  /*0350*/  LDG.E R11, desc[UR4][R6.64] ;  /* 0x00000004060b7981 */ /* 0x000368000c1e1900 */
[----:B------:R1:W5:Y:S02]  /*0360*/  LDG.E R0, desc[UR4][R4.64] ;  /* 0x0000000404007981 */ /* 0x000364000c1e1900 */
.L_x_3:
[----:B------:R-:W-:Y:S05]  /*0370*/  BSYNC.RECONVERGENT B0 ;  /* 0x0000000000007941 */ /* 0x000fea0003800200 */
.L_x_2:
[----:B01----:R-:W0:Y:S02]  /*0380*/  LDC.64 R6, c[0x0][0x3a8] ;  /* 0x0000ea00ff067b82 */ /* 0x003e240000000a00 */
[----:B0----5:R-:W-:-:S04]  /*0390*/  IMAD.WIDE R4, R0, 0x4, R6 ;  /* 0x0000000400047825 */ /* 0x021fc800078e0206 */
[----:B------:R-:W-:Y:S02]  /*03a0*/  IMAD.WIDE R6, R11, 0x4, R6 ;  /* 0x000000040b067825 */ /* 0x000fe400078e0206 */
[----:B------:R-:W2:Y:S04]  /*03b0*/  LDG.E R4, desc[UR4][R4.64] ;  /* 0x0000000404047981 */ /* 0x000ea8000c1e1900 */
[----:B------:R-:W2:Y:S01]  /*03c0*/  LDG.E R7, desc[UR4][R6.64] ;  /* 0x0000000406077981 */ /* 0x000ea2000c1e1900 */
[----:B------:R-:W-:-:S04]  /*03d0*/  ISETP.NE.AND P0, PT, R0, R11, PT ;  /* 0x0000000b0000720c */ /* 0x000fc80003f05270 */
[----:B--2---:R-:W-:-:S13]  /*03e0*/  ISETP.NE.OR P0, PT, R4, R7, !P0 ;  /* 0x000000070400720c */ /* 0x004fda0004705670 */
[----:B------:R-:W-:Y:S05]  /*03f0*/  @P0 EXIT ;  /* 0x000000000000094d */ /* 0x000fea0003800000 */
[----:B------:R-:W2:Y:S02]  /*0400*/  LDG.E R5, desc[UR4][R2.64] ;  /* 0x0000000402057981 */ /* 0x000ea4000c1e1900 */
[----:B--2---:R-:W-:-:S05]  /*0410*/  IADD3 R5, PT, PT, R5, 0x1, RZ ;  /* 0x0000000105057810 */ /* 0x004fca0007ffe0ff */
[----:B------:R-:W-:Y:S01]  /*0420*/  STG.E desc[UR4][R2.64], R5 ;  /* 0x0000000502007986 */ /* 0x000fe2000c101904 */
[----:B------:R-:W-:Y:S05]  /*0430*/  EXIT ;  /* 0x000000000000794d */ /* 0x000fea0003800000 */
.L_x_4:
[----:B------:R-:W-:-:S00]  /*0440*/  BRA `(.L_x_4) ;  /* 0xfffffffc00fc7947 */ /* 0x000fc0000383ffff */
[----:B------:R-:W-:-:S00]  /*0450*/  NOP ;  /* 0x0000000000007918 */ /* 0x000fc00000000000 */
        /* <DEDUP_REMOVED lines=10> */
.L_x_5:


//--------------------- .nv.shared.reserved.0     --------------------------
	.section	.nv.shared.reserved.0,"aw",@nobits
	.weak		__nv_reservedSMEM_offset_0_alias
	.size		__nv_reservedSMEM_offset_0_alias, 0, 64
	.other		__nv_reservedSMEM_offset_0_alias,@"STO_CUDA_RESERVED_SHARED STV_DEFAULT"
__nv_reservedSMEM_offset_0_alias:
	.zero		0
	.zero		64


//--------------------- .nv.constant0._Z16calculateFitnessPiS_S_S_S_S_S_S_ --------------------------
	.section	.nv.constant0._Z16calculateFitnessPiS_S_S_S_S_S_S_,"a",@progbits
	.sectionflags	@""
	.align	4
.nv.constant0._Z16calculateFitnessPiS_S_S_S_S_S_S_:
	.zero		960


//--------------------- SYMBOLS --------------------------

	.type		.nv.reservedSmem.offset0,@object
	.size		.nv.reservedSmem.offset0,0x4
